//
// Generated by NVIDIA NVVM Compiler
//
// Compiler Build ID: CL-36424714
// Cuda compilation tools, release 13.0, V13.0.88
// Based on NVVM 20.0.0
//

.version 9.0
.target sm_100
.address_size 64

	// .globl	_Z8cuda_idxv
.extern .func  (.param .b32 func_retval0) vprintf
(
	.param .b64 vprintf_param_0,
	.param .b64 vprintf_param_1
)
;
.global .align 1 .b8 $str[110] = {98, 120, 58, 32, 37, 100, 32, 98, 121, 58, 32, 37, 100, 32, 116, 120, 58, 32, 37, 100, 32, 116, 121, 58, 32, 37, 100, 32, 116, 105, 100, 58, 32, 37, 100, 32, 108, 111, 97, 100, 95, 97, 95, 115, 109, 101, 109, 95, 109, 58, 32, 37, 100, 32, 108, 111, 97, 100, 95, 97, 95, 115, 109, 101, 109, 95, 107, 58, 32, 37, 100, 32, 108, 111, 97, 100, 95, 98, 95, 115, 109, 101, 109, 95, 107, 58, 32, 37, 100, 32, 108, 111, 97, 100, 95, 98, 95, 115, 109, 101, 109, 95, 110, 58, 32, 37, 100, 32, 10};
.global .align 1 .b8 $str$1[14] = {116, 105, 100, 32, 38, 32, 49, 58, 32, 37, 100, 32, 10};

.visible .entry _Z8cuda_idxv()
{
	.local .align 8 .b8 	__local_depot0[40];
	.reg .b64 	%SP;
	.reg .b64 	%SPL;
	.reg .b32 	%r<17>;
	.reg .b64 	%rd<7>;

	mov.u64 	%SPL, __local_depot0;
	cvta.local.u64 	%SP, %SPL;
	add.u64 	%rd1, %SP, 0;
	add.u64 	%rd2, %SPL, 0;
	mov.u32 	%r1, %ctaid.x;
	mov.u32 	%r2, %ctaid.y;
	mov.u32 	%r3, %tid.x;
	mov.u32 	%r4, %tid.y;
	mov.u32 	%r5, %ntid.x;
	mad.lo.s32 	%r6, %r4, %r5, %r3;
	shr.u32 	%r7, %r6, 1;
	shl.b32 	%r8, %r6, 2;
	and.b32  	%r9, %r8, 4;
	shr.u32 	%r10, %r6, 5;
	and.b32  	%r11, %r8, 124;
	st.local.v2.u32 	[%rd2], {%r1, %r2};
	st.local.v2.u32 	[%rd2+8], {%r3, %r4};
	st.local.v2.u32 	[%rd2+16], {%r6, %r7};
	st.local.v2.u32 	[%rd2+24], {%r9, %r10};
	st.local.u32 	[%rd2+32], %r11;
	mov.u64 	%rd3, $str;
	cvta.global.u64 	%rd4, %rd3;
	{ // callseq 0, 0
	.param .b64 param0;
	st.param.b64 	[param0], %rd4;
	.param .b64 param1;
	st.param.b64 	[param1], %rd1;
	.param .b32 retval0;
	call.uni (retval0), 
	vprintf, 
	(
	param0, 
	param1
	);
	ld.param.b32 	%r12, [retval0];
	} // callseq 0
	and.b32  	%r14, %r6, 1;
	st.local.u32 	[%rd2], %r14;
	mov.u64 	%rd5, $str$1;
	cvta.global.u64 	%rd6, %rd5;
	{ // callseq 1, 0
	.param .b64 param0;
	st.param.b64 	[param0], %rd6;
	.param .b64 param1;
	st.param.b64 	[param1], %rd1;
	.param .b32 retval0;
	call.uni (retval0), 
	vprintf, 
	(
	param0, 
	param1
	);
	ld.param.b32 	%r15, [retval0];
	} // callseq 1
	ret;

}


// ===== COMPILED SASS (sm_100) =====

	.target	sm_100

	.elftype	@"ET_EXEC"


//--------------------- .note.nv.tkinfo           --------------------------
	.section	.note.nv.tkinfo,"",@"SHT_NOTE"
	.sectionflags	@"SHF_NOTE_NV_TKINFO"
	.tkinfo
        /*0018*/ 	.word	0x00000002
        /*0030*/ 	.string	""
        /*0030*/ 	.string	"ptxas"
        /*0030*/ 	.string	"Cuda compilation tools, release 13.0, V13.0.88"
        /*0030*/ 	.string	"Build cuda_13.0.r13.0/compiler.36424714_0"
        /*0030*/ 	.string	"-arch sm_100 -m 64 "



//--------------------- .note.nv.cuinfo           --------------------------
	.section	.note.nv.cuinfo,"",@"SHT_NOTE"
	.sectionflags	@"SHF_NOTE_NV_CUINFO"
        /*0018*/ 	.short	0x0002
        /*001a*/ 	.short	0x0064
        /*001c*/ 	.short	0x0082
	.zero		2


//--------------------- .nv.info                  --------------------------
	.section	.nv.info,"",@"SHT_CUDA_INFO"
	.align	4


	//----- nvinfo : EIATTR_REGCOUNT
	.align		4
        /*0000*/ 	.byte	0x04, 0x2f
        /*0002*/ 	.short	(.L_3 - .L_2)
	.align		4
.L_2:
        /*0004*/ 	.word	index@(_Z8cuda_idxv)
        /*0008*/ 	.word	0x00000018


	//----- nvinfo : EIATTR_FRAME_SIZE
	.align		4
.L_3:
        /*000c*/ 	.byte	0x04, 0x11
        /*000e*/ 	.short	(.L_5 - .L_4)
	.align		4
.L_4:
        /*0010*/ 	.word	index@(_Z8cuda_idxv)
        /*0014*/ 	.word	0x00000028


	//----- nvinfo : EIATTR_MIN_STACK_SIZE
	.align		4
.L_5:
        /*0018*/ 	.byte	0x04, 0x12
        /*001a*/ 	.short	(.L_7 - .L_6)
	.align		4
.L_6:
        /*001c*/ 	.word	index@(_Z8cuda_idxv)
        /*0020*/ 	.word	0x00000028
.L_7:


//--------------------- .nv.compat                --------------------------
	.section	.nv.compat,"",@"SHT_CUDA_COMPAT_INFO"
	.align	4
        /*0000*/ 	.byte	0x02, 0x09, 0x00, 0x00, 0x02, 0x02, 0x01, 0x00, 0x02, 0x05, 0x05, 0x00, 0x03, 0x07, 0x01, 0x01
        /*0010*/ 	.byte	0x02, 0x03, 0x00, 0x00, 0x02, 0x06, 0x01, 0x00, 0x04, 0x0b, 0x08, 0x00, 0x09, 0x00, 0x00, 0x00
        /*0020*/ 	.byte	0x00, 0x00, 0x00, 0x00


//--------------------- .nv.info._Z8cuda_idxv     --------------------------
	.section	.nv.info._Z8cuda_idxv,"",@"SHT_CUDA_INFO"
	.sectionflags	@""
	.align	4


	//----- nvinfo : EIATTR_CUDA_API_VERSION
	.align		4
        /*0000*/ 	.byte	0x04, 0x37
        /*0002*/ 	.short	(.L_9 - .L_8)
.L_8:
        /*0004*/ 	.word	0x00000082


	//----- nvinfo : EIATTR_SPARSE_MMA_MASK
	.align		4
.L_9:
        /*0008*/ 	.byte	0x03, 0x50
        /*000a*/ 	.short	0x0000


	//----- nvinfo : EIATTR_MAXREG_COUNT
	.align		4
        /*000c*/ 	.byte	0x03, 0x1b
        /*000e*/ 	.short	0x00ff


	//----- nvinfo : EIATTR_EXTERNS
	.align		4
        /*0010*/ 	.byte	0x04, 0x0f
        /*0012*/ 	.short	(.L_11 - .L_10)


	//   ....[0]....
	.align		4
.L_10:
        /*0014*/ 	.word	index@(vprintf)


	//----- nvinfo : EIATTR_MERCURY_ISA_VERSION
	.align		4
.L_11:
        /*0018*/ 	.byte	0x03, 0x5f
        /*001a*/ 	.short	0x0101


	//----- nvinfo : EIATTR_VRC_CTA_INIT_COUNT
	.align		4
        /*001c*/ 	.byte	0x02, 0x4a
	.zero		1
	.zero		1


	//----- nvinfo : EIATTR_SYSCALL_OFFSETS
	.align		4
        /*0020*/ 	.byte	0x04, 0x46
        /*0022*/ 	.short	(.L_13 - .L_12)


	//   ....[0]....
.L_12:
        /*0024*/ 	.word	0x000001e0


	//   ....[1]....
        /*0028*/ 	.word	0x00000280


	//----- nvinfo : EIATTR_EXIT_INSTR_OFFSETS
	.align		4
.L_13:
        /*002c*/ 	.byte	0x04, 0x1c
        /*002e*/ 	.short	(.L_15 - .L_14)


	//   ....[0]....
.L_14:
        /*0030*/ 	.word	0x00000290


	//----- nvinfo : EIATTR_SW_WAR
	.align		4
.L_15:
        /*0034*/ 	.byte	0x04, 0x36
        /*0036*/ 	.short	(.L_17 - .L_16)
.L_16:
        /*0038*/ 	.word	0x00000008
.L_17:


//--------------------- .nv.callgraph             --------------------------
	.section	.nv.callgraph,"",@"SHT_CUDA_CALLGRAPH"
	.align	4
	.sectionentsize	8
	.align		4
        /*0000*/ 	.word	0x00000000
	.align		4
        /*0004*/ 	.word	0xffffffff
	.align		4
        /*0008*/ 	.word	index@(_Z8cuda_idxv)
	.align		4
        /*000c*/ 	.word	index@(vprintf)
	.align		4
        /*0010*/ 	.word	0x00000000
	.align		4
        /*0014*/ 	.word	0xfffffffe
	.align		4
        /*0018*/ 	.word	0x00000000
	.align		4
        /*001c*/ 	.word	0xfffffffd
	.align		4
        /*0020*/ 	.word	0x00000000
	.align		4
        /*0024*/ 	.word	0xfffffffc


//--------------------- .nv.constant4             --------------------------
	.section	.nv.constant4,"a",@progbits
	.align	8
	.align		8
.nv.constant4:
        /*0000*/ 	.dword	vprintf
	.align		8
        /*0008*/ 	.dword	$str
	.align		8
        /*0010*/ 	.dword	$str$1


//--------------------- .text._Z8cuda_idxv        --------------------------
	.section	.text._Z8cuda_idxv,"ax",@progbits
	.align	128
        .global         _Z8cuda_idxv
        .type           _Z8cuda_idxv,@function
        .size           _Z8cuda_idxv,(.L_x_3 - _Z8cuda_idxv)
        .other          _Z8cuda_idxv,@"STO_CUDA_ENTRY STV_DEFAULT"
_Z8cuda_idxv:
.text._Z8cuda_idxv:
[----:B------:R-:W0:Y:S01]  /*0000*/  LDC R1, c[0x0][0x37c] ;  /* 0x0000df00ff017b82 */ /* 0x000e220000000800 */
[----:B------:R-:W1:Y:S01]  /*0010*/  S2R R6, SR_TID.X ;  /* 0x0000000000067919 */ /* 0x000e620000002100 */
[----:B------:R-:W2:Y:S01]  /*0020*/  LDCU UR5, c[0x0][0x2fc] ;  /* 0x00005f80ff0577ac */ /* 0x000ea20008000800 */
[----:B0-----:R-:W-:Y:S01]  /*0030*/  VIADD R1, R1, 0xffffffd8 ;  /* 0xffffffd801017836 */ /* 0x001fe20000000000 */
[----:B------:R-:W-:Y:S01]  /*0040*/  MOV R16, 0x0 ;  /* 0x0000000000107802 */ /* 0x000fe20000000f00 */
[----:B------:R-:W1:Y:S01]  /*0050*/  S2R R7, SR_TID.Y ;  /* 0x0000000000077919 */ /* 0x000e620000002200 */
[----:B------:R-:W1:Y:S02]  /*0060*/  LDCU UR4, c[0x0][0x360] ;  /* 0x00006c00ff0477ac */ /* 0x000e640008000800 */
[----:B------:R0:W3:Y:S01]  /*0070*/  LDC.64 R10, c[0x4][R16] ;  /* 0x01000000100a7b82 */ /* 0x0000e20000000a00 */
[----:B------:R-:W4:Y:S01]  /*0080*/  S2R R4, SR_CTAID.X ;  /* 0x0000000000047919 */ /* 0x000f220000002500 */
[----:B------:R-:W5:Y:S01]  /*0090*/  LDCU.64 UR6, c[0x4][0x8] ;  /* 0x01000100ff0677ac */ /* 0x000f620008000a00 */
[----:B------:R-:W4:Y:S01]  /*00a0*/  S2R R5, SR_CTAID.Y ;  /* 0x0000000000057919 */ /* 0x000f220000002600 */
[----:B-1----:R-:W-:Y:S01]  /*00b0*/  IMAD R2, R7, UR4, R6 ;  /* 0x0000000407027c24 */ /* 0x002fe2000f8e0206 */
[----:B------:R-:W1:Y:S01]  /*00c0*/  LDCU UR4, c[0x0][0x2f8] ;  /* 0x00005f00ff0477ac */ /* 0x000e620008000800 */
[----:B------:R-:W-:Y:S02]  /*00d0*/  STL.64 [R1+0x8], R6 ;  /* 0x0000080601007387 */ /* 0x000fe40000100a00 */
[----:B------:R-:W-:Y:S01]  /*00e0*/  IMAD.SHL.U32 R0, R2, 0x4, RZ ;  /* 0x0000000402007824 */ /* 0x000fe200078e00ff */
[----:B------:R-:W-:-:S02]  /*00f0*/  SHF.R.U32.HI R9, RZ, 0x5, R2 ;  /* 0x00000005ff097819 */ /* 0x000fc40000011602 */
[----:B------:R-:W-:Y:S01]  /*0100*/  SHF.R.U32.HI R3, RZ, 0x1, R2 ;  /* 0x00000001ff037819 */ /* 0x000fe20000011602 */
[----:B----4-:R5:W-:Y:S01]  /*0110*/  STL.64 [R1], R4 ;  /* 0x0000000401007387 */ /* 0x010be20000100a00 */
[C---:B------:R-:W-:Y:S02]  /*0120*/  LOP3.LUT R8, R0.reuse, 0x4, RZ, 0xc0, !PT ;  /* 0x0000000400087812 */ /* 0x040fe400078ec0ff */
[----:B------:R-:W-:Y:S01]  /*0130*/  LOP3.LUT R0, R0, 0x7c, RZ, 0xc0, !PT ;  /* 0x0000007c00007812 */ /* 0x000fe200078ec0ff */
[----:B------:R0:W-:Y:S04]  /*0140*/  STL.64 [R1+0x10], R2 ;  /* 0x0000100201007387 */ /* 0x0001e80000100a00 */
[----:B------:R0:W-:Y:S01]  /*0150*/  STL.64 [R1+0x18], R8 ;  /* 0x0000180801007387 */ /* 0x0001e20000100a00 */
[----:B-1----:R-:W-:-:S03]  /*0160*/  IADD3 R17, P0, PT, R1, UR4, RZ ;  /* 0x0000000401117c10 */ /* 0x002fc6000ff1e0ff */
[----:B------:R0:W-:Y:S01]  /*0170*/  STL [R1+0x20], R0 ;  /* 0x0000200001007387 */ /* 0x0001e20000100800 */
[----:B-----5:R-:W-:Y:S01]  /*0180*/  MOV R4, UR6 ;  /* 0x0000000600047c02 */ /* 0x020fe20008000f00 */
[----:B------:R-:W-:Y:S02]  /*0190*/  IMAD.U32 R5, RZ, RZ, UR7 ;  /* 0x00000007ff057e24 */ /* 0x000fe4000f8e00ff */
[----:B--2---:R-:W-:Y:S02]  /*01a0*/  IMAD.X R18, RZ, RZ, UR5, P0 ;  /* 0x00000005ff127e24 */ /* 0x004fe400080e06ff */
[----:B------:R-:W-:-:S03]  /*01b0*/  IMAD.MOV.U32 R6, RZ, RZ, R17 ;  /* 0x000000ffff067224 */ /* 0x000fc600078e0011 */
[----:B---3--:R-:W-:-:S07]  /*01c0*/  MOV R7, R18 ;  /* 0x0000001200077202 */ /* 0x008fce0000000f00 */
[----:B------:R-:W-:-:S07]  /*01d0*/  LEPC R20, `(.L_x_0) ;  /* 0x000000001014794e */ /* 0x000fce0000000000 */
[----:B0-----:R-:W-:Y:S05]  /*01e0*/  CALL.ABS.NOINC R10 ;  /* 0x000000000a007343 */ /* 0x001fea0003c00000 */
.L_x_0:
[----:B------:R-:W-:Y:S01]  /*01f0*/  LOP3.LUT R2, R2, 0x1, RZ, 0xc0, !PT ;  /* 0x0000000102027812 */ /* 0x000fe200078ec0ff */
[----:B------:R0:W1:Y:S01]  /*0200*/  LDC.64 R8, c[0x4][R16] ;  /* 0x0100000010087b82 */ /* 0x0000620000000a00 */
[----:B------:R-:W2:Y:S01]  /*0210*/  LDCU.64 UR4, c[0x4][0x10] ;  /* 0x01000200ff0477ac */ /* 0x000ea20008000a00 */
[----:B------:R-:W-:Y:S01]  /*0220*/  MOV R6, R17 ;  /* 0x0000001100067202 */ /* 0x000fe20000000f00 */
[----:B------:R-:W-:Y:S01]  /*0230*/  IMAD.MOV.U32 R7, RZ, RZ, R18 ;  /* 0x000000ffff077224 */ /* 0x000fe200078e0012 */
[----:B------:R0:W-:Y:S01]  /*0240*/  STL [R1], R2 ;  /* 0x0000000201007387 */ /* 0x0001e20000100800 */
[----:B--2---:R-:W-:Y:S02]  /*0250*/  IMAD.U32 R4, RZ, RZ, UR4 ;  /* 0x00000004ff047e24 */ /* 0x004fe4000f8e00ff */
[----:B0-----:R-:W-:-:S07]  /*0260*/  IMAD.U32 R5, RZ, RZ, UR5 ;  /* 0x00000005ff057e24 */ /* 0x001fce000f8e00ff */
[----:B------:R-:W-:-:S07]  /*0270*/  LEPC R20, `(.L_x_1) ;  /* 0x000000001014794e */ /* 0x000fce0000000000 */
[----:B-1----:R-:W-:Y:S05]  /*0280*/  CALL.ABS.NOINC R8 ;  /* 0x0000000008007343 */ /* 0x002fea0003c00000 */
.L_x_1:
[----:B------:R-:W-:Y:S05]  /*0290*/  EXIT ;  /* 0x000000000000794d */ /* 0x000fea0003800000 */
.L_x_2:
[----:B------:R-:W-:-:S00]  /*02a0*/  BRA `(.L_x_2) ;  /* 0xfffffffc00fc7947 */ /* 0x000fc0000383ffff */
[----:B------:R-:W-:-:S00]  /*02b0*/  NOP ;  /* 0x0000000000007918 */ /* 0x000fc00000000000 */
        /* <DEDUP_REMOVED lines=12> */
.L_x_3:


//--------------------- .nv.global.init           --------------------------
	.section	.nv.global.init,"aw",@progbits
.nv.global.init:
	.type		$str$1,@object
	.size		$str$1,($str - $str$1)
$str$1:
        /*0000*/ 	.byte	0x74, 0x69, 0x64, 0x20, 0x26, 0x20, 0x31, 0x3a, 0x20, 0x25, 0x64, 0x20, 0x0a, 0x00
	.type		$str,@object
	.size		$str,(.L_0 - $str)
$str:
        /*000e*/ 	.byte	0x62, 0x78, 0x3a, 0x20, 0x25, 0x64, 0x20, 0x62, 0x79, 0x3a, 0x20, 0x25, 0x64, 0x20, 0x74, 0x78
        /*001e*/ 	.byte	0x3a, 0x20, 0x25, 0x64, 0x20, 0x74, 0x79, 0x3a, 0x20, 0x25, 0x64, 0x20, 0x74, 0x69, 0x64, 0x3a
        /*002e*/ 	.byte	0x20, 0x25, 0x64, 0x20, 0x6c, 0x6f, 0x61, 0x64, 0x5f, 0x61, 0x5f, 0x73, 0x6d, 0x65, 0x6d, 0x5f
        /*003e*/ 	.byte	0x6d, 0x3a, 0x20, 0x25, 0x64, 0x20, 0x6c, 0x6f, 0x61, 0x64, 0x5f, 0x61, 0x5f, 0x73, 0x6d, 0x65
        /*004e*/ 	.byte	0x6d, 0x5f, 0x6b, 0x3a, 0x20, 0x25, 0x64, 0x20, 0x6c, 0x6f, 0x61, 0x64, 0x5f, 0x62, 0x5f, 0x73
        /*005e*/ 	.byte	0x6d, 0x65, 0x6d, 0x5f, 0x6b, 0x3a, 0x20, 0x25, 0x64, 0x20, 0x6c, 0x6f, 0x61, 0x64, 0x5f, 0x62
        /*006e*/ 	.byte	0x5f, 0x73, 0x6d, 0x65, 0x6d, 0x5f, 0x6e, 0x3a, 0x20, 0x25, 0x64, 0x20, 0x0a, 0x00
.L_0:


//--------------------- .nv.shared.reserved.0     --------------------------
	.section	.nv.shared.reserved.0,"aw",@nobits
	.weak		__nv_reservedSMEM_offset_0_alias
	.size		__nv_reservedSMEM_offset_0_alias, 0, 64
	.other		__nv_reservedSMEM_offset_0_alias,@"STO_CUDA_RESERVED_SHARED STV_DEFAULT"
__nv_reservedSMEM_offset_0_alias:
	.zero		0
	.zero		64


//--------------------- .nv.constant0._Z8cuda_idxv --------------------------
	.section	.nv.constant0._Z8cuda_idxv,"a",@progbits
	.sectionflags	@""
	.align	4
.nv.constant0._Z8cuda_idxv:
	.zero		896


//--------------------- SYMBOLS --------------------------

	.type		.nv.reservedSmem.offset0,@object
	.size		.nv.reservedSmem.offset0,0x4
	.type		vprintf,@function
